//
// Generated by NVIDIA NVVM Compiler
//
// Compiler Build ID: CL-36424714
// Cuda compilation tools, release 13.0, V13.0.88
// Based on NVVM 20.0.0
//

.version 9.0
.target sm_100
.address_size 64

	// .globl	_Z15coalescingmultiPfS_S_
.extern .func  (.param .b32 func_retval0) vprintf
(
	.param .b64 vprintf_param_0,
	.param .b64 vprintf_param_1
)
;
.global .align 1 .b8 $str[69] = {99, 82, 111, 119, 58, 32, 37, 100, 44, 32, 99, 67, 111, 108, 58, 32, 37, 100, 44, 32, 116, 104, 114, 101, 97, 100, 73, 100, 120, 46, 120, 58, 32, 37, 100, 44, 32, 98, 108, 111, 99, 107, 73, 100, 120, 46, 120, 58, 32, 37, 100, 44, 32, 98, 108, 111, 99, 107, 73, 100, 120, 46, 121, 58, 32, 37, 100, 10};

.visible .entry _Z15coalescingmultiPfS_S_(
	.param .u64 .ptr .align 1 _Z15coalescingmultiPfS_S__param_0,
	.param .u64 .ptr .align 1 _Z15coalescingmultiPfS_S__param_1,
	.param .u64 .ptr .align 1 _Z15coalescingmultiPfS_S__param_2
)
{
	.local .align 8 .b8 	__local_depot0[24];
	.reg .b64 	%SP;
	.reg .b64 	%SPL;
	.reg .b32 	%r<12>;
	.reg .b64 	%rd<5>;

	mov.u64 	%SPL, __local_depot0;
	cvta.local.u64 	%SP, %SPL;
	add.u64 	%rd1, %SP, 0;
	add.u64 	%rd2, %SPL, 0;
	mov.u32 	%r1, %ctaid.x;
	shl.b32 	%r2, %r1, 4;
	mov.u32 	%r3, %tid.x;
	shr.u32 	%r4, %r3, 4;
	add.s32 	%r5, %r2, %r4;
	mov.u32 	%r6, %ctaid.y;
	shl.b32 	%r7, %r6, 4;
	and.b32  	%r8, %r3, 15;
	or.b32  	%r9, %r7, %r8;
	bar.sync 	0;
	st.local.v2.u32 	[%rd2], {%r5, %r9};
	st.local.v2.u32 	[%rd2+8], {%r3, %r1};
	st.local.u32 	[%rd2+16], %r6;
	mov.u64 	%rd3, $str;
	cvta.global.u64 	%rd4, %rd3;
	{ // callseq 0, 0
	.param .b64 param0;
	st.param.b64 	[param0], %rd4;
	.param .b64 param1;
	st.param.b64 	[param1], %rd1;
	.param .b32 retval0;
	call.uni (retval0), 
	vprintf, 
	(
	param0, 
	param1
	);
	ld.param.b32 	%r10, [retval0];
	} // callseq 0
	ret;

}


// ===== COMPILED SASS (sm_100) =====

	.target	sm_100

	.elftype	@"ET_EXEC"


//--------------------- .note.nv.tkinfo           --------------------------
	.section	.note.nv.tkinfo,"",@"SHT_NOTE"
	.sectionflags	@"SHF_NOTE_NV_TKINFO"
	.tkinfo
        /*0018*/ 	.word	0x00000002
        /*0030*/ 	.string	""
        /*0030*/ 	.string	"ptxas"
        /*0030*/ 	.string	"Cuda compilation tools, release 13.0, V13.0.88"
        /*0030*/ 	.string	"Build cuda_13.0.r13.0/compiler.36424714_0"
        /*0030*/ 	.string	"-arch sm_100 -m 64 "



//--------------------- .note.nv.cuinfo           --------------------------
	.section	.note.nv.cuinfo,"",@"SHT_NOTE"
	.sectionflags	@"SHF_NOTE_NV_CUINFO"
        /*0018*/ 	.short	0x0002
        /*001a*/ 	.short	0x0064
        /*001c*/ 	.short	0x0082
	.zero		2


//--------------------- .nv.info                  --------------------------
	.section	.nv.info,"",@"SHT_CUDA_INFO"
	.align	4


	//----- nvinfo : EIATTR_REGCOUNT
	.align		4
        /*0000*/ 	.byte	0x04, 0x2f
        /*0002*/ 	.short	(.L_2 - .L_1)
	.align		4
.L_1:
        /*0004*/ 	.word	index@(_Z15coalescingmultiPfS_S_)
        /*0008*/ 	.word	0x00000018


	//----- nvinfo : EIATTR_FRAME_SIZE
	.align		4
.L_2:
        /*000c*/ 	.byte	0x04, 0x11
        /*000e*/ 	.short	(.L_4 - .L_3)
	.align		4
.L_3:
        /*0010*/ 	.word	index@(_Z15coalescingmultiPfS_S_)
        /*0014*/ 	.word	0x00000018


	//----- nvinfo : EIATTR_MIN_STACK_SIZE
	.align		4
.L_4:
        /*0018*/ 	.byte	0x04, 0x12
        /*001a*/ 	.short	(.L_6 - .L_5)
	.align		4
.L_5:
        /*001c*/ 	.word	index@(_Z15coalescingmultiPfS_S_)
        /*0020*/ 	.word	0x00000018
.L_6:


//--------------------- .nv.compat                --------------------------
	.section	.nv.compat,"",@"SHT_CUDA_COMPAT_INFO"
	.align	4
        /*0000*/ 	.byte	0x02, 0x09, 0x00, 0x00, 0x02, 0x02, 0x01, 0x00, 0x02, 0x05, 0x05, 0x00, 0x03, 0x07, 0x01, 0x01
        /*0010*/ 	.byte	0x02, 0x03, 0x00, 0x00, 0x02, 0x06, 0x01, 0x00, 0x04, 0x0b, 0x08, 0x00, 0x09, 0x00, 0x00, 0x00
        /*0020*/ 	.byte	0x00, 0x00, 0x00, 0x00


//--------------------- .nv.info._Z15coalescingmultiPfS_S_ --------------------------
	.section	.nv.info._Z15coalescingmultiPfS_S_,"",@"SHT_CUDA_INFO"
	.sectionflags	@""
	.align	4


	//----- nvinfo : EIATTR_CUDA_API_VERSION
	.align		4
        /*0000*/ 	.byte	0x04, 0x37
        /*0002*/ 	.short	(.L_8 - .L_7)
.L_7:
        /*0004*/ 	.word	0x00000082


	//----- nvinfo : EIATTR_KPARAM_INFO
	.align		4
.L_8:
        /*0008*/ 	.byte	0x04, 0x17
        /*000a*/ 	.short	(.L_10 - .L_9)
.L_9:
        /*000c*/ 	.word	0x00000000
        /*0010*/ 	.short	0x0002
        /*0012*/ 	.short	0x0010
        /*0014*/ 	.byte	0x00, 0xf5, 0x21, 0x00


	//----- nvinfo : EIATTR_KPARAM_INFO
	.align		4
.L_10:
        /*0018*/ 	.byte	0x04, 0x17
        /*001a*/ 	.short	(.L_12 - .L_11)
.L_11:
        /*001c*/ 	.word	0x00000000
        /*0020*/ 	.short	0x0001
        /*0022*/ 	.short	0x0008
        /*0024*/ 	.byte	0x00, 0xf5, 0x21, 0x00


	//----- nvinfo : EIATTR_KPARAM_INFO
	.align		4
.L_12:
        /*0028*/ 	.byte	0x04, 0x17
        /*002a*/ 	.short	(.L_14 - .L_13)
.L_13:
        /*002c*/ 	.word	0x00000000
        /*0030*/ 	.short	0x0000
        /*0032*/ 	.short	0x0000
        /*0034*/ 	.byte	0x00, 0xf5, 0x21, 0x00


	//----- nvinfo : EIATTR_SPARSE_MMA_MASK
	.align		4
.L_14:
        /*0038*/ 	.byte	0x03, 0x50
        /*003a*/ 	.short	0x0000


	//----- nvinfo : EIATTR_MAXREG_COUNT
	.align		4
        /*003c*/ 	.byte	0x03, 0x1b
        /*003e*/ 	.short	0x00ff


	//----- nvinfo : EIATTR_NUM_BARRIERS
	.align		4
        /*0040*/ 	.byte	0x02, 0x4c
        /*0042*/ 	.byte	0x01
	.zero		1


	//----- nvinfo : EIATTR_EXTERNS
	.align		4
        /*0044*/ 	.byte	0x04, 0x0f
        /*0046*/ 	.short	(.L_16 - .L_15)


	//   ....[0]....
	.align		4
.L_15:
        /*0048*/ 	.word	index@(vprintf)


	//----- nvinfo : EIATTR_MERCURY_ISA_VERSION
	.align		4
.L_16:
        /*004c*/ 	.byte	0x03, 0x5f
        /*004e*/ 	.short	0x0101


	//----- nvinfo : EIATTR_VRC_CTA_INIT_COUNT
	.align		4
        /*0050*/ 	.byte	0x02, 0x4a
	.zero		1
	.zero		1


	//----- nvinfo : EIATTR_SYSCALL_OFFSETS
	.align		4
        /*0054*/ 	.byte	0x04, 0x46
        /*0056*/ 	.short	(.L_18 - .L_17)


	//   ....[0]....
.L_17:
        /*0058*/ 	.word	0x00000170


	//----- nvinfo : EIATTR_EXIT_INSTR_OFFSETS
	.align		4
.L_18:
        /*005c*/ 	.byte	0x04, 0x1c
        /*005e*/ 	.short	(.L_20 - .L_19)


	//   ....[0]....
.L_19:
        /*0060*/ 	.word	0x00000180


	//----- nvinfo : EIATTR_CBANK_PARAM_SIZE
	.align		4
.L_20:
        /*0064*/ 	.byte	0x03, 0x19
        /*0066*/ 	.short	0x0018


	//----- nvinfo : EIATTR_PARAM_CBANK
	.align		4
        /*0068*/ 	.byte	0x04, 0x0a
        /*006a*/ 	.short	(.L_22 - .L_21)
	.align		4
.L_21:
        /*006c*/ 	.word	index@(.nv.constant0._Z15coalescingmultiPfS_S_)
        /*0070*/ 	.short	0x0380
        /*0072*/ 	.short	0x0018


	//----- nvinfo : EIATTR_SW_WAR
	.align		4
.L_22:
        /*0074*/ 	.byte	0x04, 0x36
        /*0076*/ 	.short	(.L_24 - .L_23)
.L_23:
        /*0078*/ 	.word	0x00000008
.L_24:


//--------------------- .nv.callgraph             --------------------------
	.section	.nv.callgraph,"",@"SHT_CUDA_CALLGRAPH"
	.align	4
	.sectionentsize	8
	.align		4
        /*0000*/ 	.word	0x00000000
	.align		4
        /*0004*/ 	.word	0xffffffff
	.align		4
        /*0008*/ 	.word	index@(_Z15coalescingmultiPfS_S_)
	.align		4
        /*000c*/ 	.word	index@(vprintf)
	.align		4
        /*0010*/ 	.word	0x00000000
	.align		4
        /*0014*/ 	.word	0xfffffffe
	.align		4
        /*0018*/ 	.word	0x00000000
	.align		4
        /*001c*/ 	.word	0xfffffffd
	.align		4
        /*0020*/ 	.word	0x00000000
	.align		4
        /*0024*/ 	.word	0xfffffffc


//--------------------- .nv.constant4             --------------------------
	.section	.nv.constant4,"a",@progbits
	.align	8
	.align		8
.nv.constant4:
        /*0000*/ 	.dword	vprintf
	.align		8
        /*0008*/ 	.dword	$str


//--------------------- .text._Z15coalescingmultiPfS_S_ --------------------------
	.section	.text._Z15coalescingmultiPfS_S_,"ax",@progbits
	.align	128
        .global         _Z15coalescingmultiPfS_S_
        .type           _Z15coalescingmultiPfS_S_,@function
        .size           _Z15coalescingmultiPfS_S_,(.L_x_2 - _Z15coalescingmultiPfS_S_)
        .other          _Z15coalescingmultiPfS_S_,@"STO_CUDA_ENTRY STV_DEFAULT"
_Z15coalescingmultiPfS_S_:
.text._Z15coalescingmultiPfS_S_:
[----:B------:R-:W0:Y:S01]  /*0000*/  LDC R1, c[0x0][0x37c] ;  /* 0x0000df00ff017b82 */ /* 0x000e220000000800 */
[----:B------:R-:W1:Y:S01]  /*0010*/  S2R R10, SR_TID.X ;  /* 0x00000000000a7919 */ /* 0x000e620000002100 */
[----:B0-----:R-:W-:Y:S01]  /*0020*/  VIADD R1, R1, 0xffffffe8 ;  /* 0xffffffe801017836 */ /* 0x001fe20000000000 */
[----:B------:R-:W-:Y:S01]  /*0030*/  MOV R0, 0x0 ;  /* 0x0000000000007802 */ /* 0x000fe20000000f00 */
[----:B------:R-:W0:Y:S01]  /*0040*/  LDCU UR4, c[0x0][0x2f8] ;  /* 0x00005f00ff0477ac */ /* 0x000e220008000800 */
[----:B------:R-:W2:Y:S03]  /*0050*/  S2R R11, SR_CTAID.X ;  /* 0x00000000000b7919 */ /* 0x000ea60000002500 */
[----:B------:R3:W4:Y:S01]  /*0060*/  LDC.64 R8, c[0x4][R0] ;  /* 0x0100000000087b82 */ /* 0x0007220000000a00 */
[----:B------:R-:W5:Y:S01]  /*0070*/  LDCU.64 UR6, c[0x4][0x8] ;  /* 0x01000100ff0677ac */ /* 0x000f620008000a00 */
[----:B------:R-:W3:Y:S01]  /*0080*/  S2R R12, SR_CTAID.Y ;  /* 0x00000000000c7919 */ /* 0x000ee20000002600 */
[----:B------:R-:W1:Y:S05]  /*0090*/  LDCU UR5, c[0x0][0x2fc] ;  /* 0x00005f80ff0577ac */ /* 0x000e6a0008000800 */
[----:B------:R-:W-:Y:S01]  /*00a0*/  BAR.SYNC.DEFER_BLOCKING 0x0 ;  /* 0x0000000000007b1d */ /* 0x000fe20000010000 */
[----:B0-----:R-:W-:-:S02]  /*00b0*/  IADD3 R6, P0, PT, R1, UR4, RZ ;  /* 0x0000000401067c10 */ /* 0x001fc4000ff1e0ff */
[----:B-----5:R-:W-:Y:S01]  /*00c0*/  MOV R4, UR6 ;  /* 0x0000000600047c02 */ /* 0x020fe20008000f00 */
[----:B------:R-:W-:Y:S01]  /*00d0*/  IMAD.U32 R5, RZ, RZ, UR7 ;  /* 0x00000007ff057e24 */ /* 0x000fe2000f8e00ff */
[----:B-1----:R-:W-:Y:S02]  /*00e0*/  IADD3.X R7, PT, PT, RZ, UR5, RZ, P0, !PT ;  /* 0x00000005ff077c10 */ /* 0x002fe400087fe4ff */
[----:B------:R-:W-:Y:S02]  /*00f0*/  SHF.R.U32.HI R2, RZ, 0x4, R10 ;  /* 0x00000004ff027819 */ /* 0x000fe4000001160a */
[----:B------:R-:W-:Y:S01]  /*0100*/  LOP3.LUT R3, R10, 0xf, RZ, 0xc0, !PT ;  /* 0x0000000f0a037812 */ /* 0x000fe200078ec0ff */
[----:B--2---:R0:W-:Y:S02]  /*0110*/  STL.64 [R1+0x8], R10 ;  /* 0x0000080a01007387 */ /* 0x0041e40000100a00 */
[----:B------:R-:W-:Y:S02]  /*0120*/  IMAD R2, R11, 0x10, R2 ;  /* 0x000000100b027824 */ /* 0x000fe400078e0202 */
[----:B---3--:R-:W-:Y:S01]  /*0130*/  IMAD R3, R12, 0x10, R3 ;  /* 0x000000100c037824 */ /* 0x008fe200078e0203 */
[----:B------:R0:W-:Y:S04]  /*0140*/  STL [R1+0x10], R12 ;  /* 0x0000100c01007387 */ /* 0x0001e80000100800 */
[----:B------:R0:W-:Y:S02]  /*0150*/  STL.64 [R1], R2 ;  /* 0x0000000201007387 */ /* 0x0001e40000100a00 */
[----:B------:R-:W-:-:S07]  /*0160*/  LEPC R20, `(.L_x_0) ;  /* 0x000000001014794e */ /* 0x000fce0000000000 */
[----:B0---4-:R-:W-:Y:S05]  /*0170*/  CALL.ABS.NOINC R8 ;  /* 0x0000000008007343 */ /* 0x011fea0003c00000 */
.L_x_0:
[----:B------:R-:W-:Y:S05]  /*0180*/  EXIT ;  /* 0x000000000000794d */ /* 0x000fea0003800000 */
.L_x_1:
[----:B------:R-:W-:-:S00]  /*0190*/  BRA `(.L_x_1) ;  /* 0xfffffffc00fc7947 */ /* 0x000fc0000383ffff */
[----:B------:R-:W-:-:S00]  /*01a0*/  NOP ;  /* 0x0000000000007918 */ /* 0x000fc00000000000 */
        /* <DEDUP_REMOVED lines=13> */
.L_x_2:


//--------------------- .nv.global.init           --------------------------
	.section	.nv.global.init,"aw",@progbits
.nv.global.init:
	.type		$str,@object
	.size		$str,(.L_0 - $str)
$str:
        /*0000*/ 	.byte	0x63, 0x52, 0x6f, 0x77, 0x3a, 0x20, 0x25, 0x64, 0x2c, 0x20, 0x63, 0x43, 0x6f, 0x6c, 0x3a, 0x20
        /*0010*/ 	.byte	0x25, 0x64, 0x2c, 0x20, 0x74, 0x68, 0x72, 0x65, 0x61, 0x64, 0x49, 0x64, 0x78, 0x2e, 0x78, 0x3a
        /*0020*/ 	.byte	0x20, 0x25, 0x64, 0x2c, 0x20, 0x62, 0x6c, 0x6f, 0x63, 0x6b, 0x49, 0x64, 0x78, 0x2e, 0x78, 0x3a
        /*0030*/ 	.byte	0x20, 0x25, 0x64, 0x2c, 0x20, 0x62, 0x6c, 0x6f, 0x63, 0x6b, 0x49, 0x64, 0x78, 0x2e, 0x79, 0x3a
        /*0040*/ 	.byte	0x20, 0x25, 0x64, 0x0a, 0x00
.L_0:


//--------------------- .nv.shared.reserved.0     --------------------------
	.section	.nv.shared.reserved.0,"aw",@nobits
	.weak		__nv_reservedSMEM_offset_0_alias
	.size		__nv_reservedSMEM_offset_0_alias, 0, 64
	.other		__nv_reservedSMEM_offset_0_alias,@"STO_CUDA_RESERVED_SHARED STV_DEFAULT"
__nv_reservedSMEM_offset_0_alias:
	.zero		0
	.zero		64


//--------------------- .nv.constant0._Z15coalescingmultiPfS_S_ --------------------------
	.section	.nv.constant0._Z15coalescingmultiPfS_S_,"a",@progbits
	.sectionflags	@""
	.align	4
.nv.constant0._Z15coalescingmultiPfS_S_:
	.zero		920


//--------------------- SYMBOLS --------------------------

	.type		.nv.reservedSmem.offset0,@object
	.size		.nv.reservedSmem.offset0,0x4
	.type		vprintf,@function
